	.headerflags	@"EF_CUDA_TEXMODE_UNIFIED EF_CUDA_64BIT_ADDRESS EF_CUDA_ACCELERATORS EF_CUDA_SM90 EF_CUDA_VIRTUAL_SM(EF_CUDA_SM90)"
	.elftype	@"ET_EXEC"


//--------------------- .nv.info                  --------------------------
	.section	.nv.info,"",@"SHT_CUDA_INFO"
	.align	4


	//----- nvinfo : EIATTR_REGCOUNT
	.align		4
        /*0000*/ 	.byte	0x04, 0x2f
        /*0002*/ 	.short	(.L_2 - .L_1)
	.align		4
.L_1:
        /*0004*/ 	.word	index@(triton_red_fused_convolution_native_group_norm_6)
        /*0008*/ 	.word	0x00000030


	//----- nvinfo : EIATTR_MIN_STACK_SIZE
	.align		4
.L_2:
        /*000c*/ 	.byte	0x04, 0x12
        /*000e*/ 	.short	(.L_4 - .L_3)
	.align		4
.L_3:
        /*0010*/ 	.word	index@(triton_red_fused_convolution_native_group_norm_6)
        /*0014*/ 	.word	0x00000000


	//----- nvinfo : EIATTR_FRAME_SIZE
	.align		4
.L_4:
        /*0018*/ 	.byte	0x04, 0x11
        /*001a*/ 	.short	(.L_6 - .L_5)
	.align		4
.L_5:
        /*001c*/ 	.word	index@(triton_red_fused_convolution_native_group_norm_6)
        /*0020*/ 	.word	0x00000000


	//----- nvinfo : EIATTR_MIN_STACK_SIZE
	.align		4
.L_6:
        /*0024*/ 	.byte	0x04, 0x12
        /*0026*/ 	.short	(.L_8 - .L_7)
	.align		4
.L_7:
        /*0028*/ 	.word	index@(triton_red_fused_convolution_native_group_norm_6)
        /*002c*/ 	.word	0x00000000
.L_8:


//--------------------- .nv.info.triton_red_fused_convolution_native_group_norm_6 --------------------------
	.section	.nv.info.triton_red_fused_convolution_native_group_norm_6,"",@"SHT_CUDA_INFO"
	.sectionflags	@""
	.align	4


	//----- nvinfo : EIATTR_CUDA_API_VERSION
	.align		4
        /*0000*/ 	.byte	0x04, 0x37
        /*0002*/ 	.short	(.L_10 - .L_9)
.L_9:
        /*0004*/ 	.word	0x0000007c


	//----- nvinfo : EIATTR_KPARAM_INFO
	.align		4
.L_10:
        /*0008*/ 	.byte	0x04, 0x17
        /*000a*/ 	.short	(.L_12 - .L_11)
.L_11:
        /*000c*/ 	.word	0x00000000
        /*0010*/ 	.short	0x0005
        /*0012*/ 	.short	0x0024
        /*0014*/ 	.byte	0x00, 0xf0, 0x11, 0x00


	//----- nvinfo : EIATTR_KPARAM_INFO
	.align		4
.L_12:
        /*0018*/ 	.byte	0x04, 0x17
        /*001a*/ 	.short	(.L_14 - .L_13)
.L_13:
        /*001c*/ 	.word	0x00000000
        /*0020*/ 	.short	0x0004
        /*0022*/ 	.short	0x0020
        /*0024*/ 	.byte	0x00, 0xf0, 0x11, 0x00


	//----- nvinfo : EIATTR_KPARAM_INFO
	.align		4
.L_14:
        /*0028*/ 	.byte	0x04, 0x17
        /*002a*/ 	.short	(.L_16 - .L_15)
.L_15:
        /*002c*/ 	.word	0x00000000
        /*0030*/ 	.short	0x0003
        /*0032*/ 	.short	0x0018
        /*0034*/ 	.byte	0x00, 0xf4, 0x21, 0x00


	//----- nvinfo : EIATTR_KPARAM_INFO
	.align		4
.L_16:
        /*0038*/ 	.byte	0x04, 0x17
        /*003a*/ 	.short	(.L_18 - .L_17)
.L_17:
        /*003c*/ 	.word	0x00000000
        /*0040*/ 	.short	0x0002
        /*0042*/ 	.short	0x0010
        /*0044*/ 	.byte	0x00, 0xf4, 0x21, 0x00


	//----- nvinfo : EIATTR_KPARAM_INFO
	.align		4
.L_18:
        /*0048*/ 	.byte	0x04, 0x17
        /*004a*/ 	.short	(.L_20 - .L_19)
.L_19:
        /*004c*/ 	.word	0x00000000
        /*0050*/ 	.short	0x0001
        /*0052*/ 	.short	0x0008
        /*0054*/ 	.byte	0x00, 0xf4, 0x21, 0x00


	//----- nvinfo : EIATTR_KPARAM_INFO
	.align		4
.L_20:
        /*0058*/ 	.byte	0x04, 0x17
        /*005a*/ 	.short	(.L_22 - .L_21)
.L_21:
        /*005c*/ 	.word	0x00000000
        /*0060*/ 	.short	0x0000
        /*0062*/ 	.short	0x0000
        /*0064*/ 	.byte	0x00, 0xf4, 0x21, 0x00


	//----- nvinfo : EIATTR_SPARSE_MMA_MASK
	.align		4
.L_22:
        /*0068*/ 	.byte	0x03, 0x50
        /*006a*/ 	.short	0x0000


	//----- nvinfo : EIATTR_MAXREG_COUNT
	.align		4
        /*006c*/ 	.byte	0x03, 0x1b
        /*006e*/ 	.short	0x0080


	//----- nvinfo : EIATTR_COOP_GROUP_MASK_REGIDS
	.align		4
        /*0070*/ 	.byte	0x04, 0x29
        /*0072*/ 	.short	(.L_24 - .L_23)


	//   ....[0]....
.L_23:
        /*0074*/ 	.word	0xffffffff


	//   ....[1]....
        /*0078*/ 	.word	0xffffffff


	//   ....[2]....
        /*007c*/ 	.word	0xffffffff


	//   ....[3]....
        /*0080*/ 	.word	0xffffffff


	//   ....[4]....
        /*0084*/ 	.word	0xffffffff


	//   ....[5]....
        /*0088*/ 	.word	0xffffffff


	//   ....[6]....
        /*008c*/ 	.word	0xffffffff


	//   ....[7]....
        /*0090*/ 	.word	0xffffffff


	//   ....[8]....
        /*0094*/ 	.word	0xffffffff


	//   ....[9]....
        /*0098*/ 	.word	0xffffffff


	//   ....[10]....
        /*009c*/ 	.word	0xffffffff


	//   ....[11]....
        /*00a0*/ 	.word	0xffffffff


	//   ....[12]....
        /*00a4*/ 	.word	0xffffffff


	//   ....[13]....
        /*00a8*/ 	.word	0xffffffff


	//   ....[14]....
        /*00ac*/ 	.word	0xffffffff


	//   ....[15]....
        /*00b0*/ 	.word	0xffffffff


	//   ....[16]....
        /*00b4*/ 	.word	0xffffffff


	//   ....[17]....
        /*00b8*/ 	.word	0xffffffff


	//   ....[18]....
        /*00bc*/ 	.word	0xffffffff


	//   ....[19]....
        /*00c0*/ 	.word	0xffffffff


	//   ....[20]....
        /*00c4*/ 	.word	0xffffffff


	//   ....[21]....
        /*00c8*/ 	.word	0xffffffff


	//----- nvinfo : EIATTR_COOP_GROUP_INSTR_OFFSETS
	.align		4
.L_24:
        /*00cc*/ 	.byte	0x04, 0x28
        /*00ce*/ 	.short	(.L_26 - .L_25)


	//   ....[0]....
.L_25:
        /*00d0*/ 	.word	0x00000ef0


	//   ....[1]....
        /*00d4*/ 	.word	0x00000f70


	//   ....[2]....
        /*00d8*/ 	.word	0x00001040


	//   ....[3]....
        /*00dc*/ 	.word	0x00001080


	//   ....[4]....
        /*00e0*/ 	.word	0x000011b0


	//   ....[5]....
        /*00e4*/ 	.word	0x000011e0


	//   ....[6]....
        /*00e8*/ 	.word	0x000012e0


	//   ....[7]....
        /*00ec*/ 	.word	0x00001330


	//   ....[8]....
        /*00f0*/ 	.word	0x000013f0


	//   ....[9]....
        /*00f4*/ 	.word	0x00001460


	//   ....[10]....
        /*00f8*/ 	.word	0x000015b0


	//   ....[11]....
        /*00fc*/ 	.word	0x000015c0


	//   ....[12]....
        /*0100*/ 	.word	0x00001600


	//   ....[13]....
        /*0104*/ 	.word	0x00001640


	//   ....[14]....
        /*0108*/ 	.word	0x000016d0


	//   ....[15]....
        /*010c*/ 	.word	0x000017b0


	//   ....[16]....
        /*0110*/ 	.word	0x000017d0


	//   ....[17]....
        /*0114*/ 	.word	0x00001830


	//   ....[18]....
        /*0118*/ 	.word	0x000018f0


	//   ....[19]....
        /*011c*/ 	.word	0x00001930


	//   ....[20]....
        /*0120*/ 	.word	0x00001a00


	//   ....[21]....
        /*0124*/ 	.word	0x00001a70


	//----- nvinfo : EIATTR_EXIT_INSTR_OFFSETS
	.align		4
.L_26:
        /*0128*/ 	.byte	0x04, 0x1c
        /*012a*/ 	.short	(.L_28 - .L_27)


	//   ....[0]....
.L_27:
        /*012c*/ 	.word	0x00001bf0


	//   ....[1]....
        /*0130*/ 	.word	0x00001c30


	//----- nvinfo : EIATTR_REQNTID
	.align		4
.L_28:
        /*0134*/ 	.byte	0x04, 0x10
        /*0136*/ 	.short	(.L_30 - .L_29)
.L_29:
        /*0138*/ 	.word	0x00000200
        /*013c*/ 	.word	0x00000001
        /*0140*/ 	.word	0x00000001


	//----- nvinfo : EIATTR_CBANK_PARAM_SIZE
	.align		4
.L_30:
        /*0144*/ 	.byte	0x03, 0x19
        /*0146*/ 	.short	0x0028


	//----- nvinfo : EIATTR_PARAM_CBANK
	.align		4
        /*0148*/ 	.byte	0x04, 0x0a
        /*014a*/ 	.short	(.L_32 - .L_31)
	.align		4
.L_31:
        /*014c*/ 	.word	index@(.nv.constant0.triton_red_fused_convolution_native_group_norm_6)
        /*0150*/ 	.short	0x0210
        /*0152*/ 	.short	0x0028


	//----- nvinfo : EIATTR_SW_WAR
	.align		4
.L_32:
        /*0154*/ 	.byte	0x04, 0x36
        /*0156*/ 	.short	(.L_34 - .L_33)
.L_33:
        /*0158*/ 	.word	0x00000008
.L_34:


//--------------------- .nv.callgraph             --------------------------
	.section	.nv.callgraph,"",@"SHT_CUDA_CALLGRAPH"
	.align	4
	.sectionentsize	8
	.align		4
        /*0000*/ 	.word	0x00000000
	.align		4
        /*0004*/ 	.word	0xffffffff
	.align		4
        /*0008*/ 	.word	0x00000000
	.align		4
        /*000c*/ 	.word	0xfffffffe
	.align		4
        /*0010*/ 	.word	0x00000000
	.align		4
        /*0014*/ 	.word	0xfffffffd
	.align		4
        /*0018*/ 	.word	0x00000000
	.align		4
        /*001c*/ 	.word	0xfffffffc


//--------------------- .nv.constant4             --------------------------
	.section	.nv.constant4,"a",@progbits
	.align	8
	.align		8
.nv.constant4:
        /*0000*/ 	.dword	_$_str


//--------------------- .text.triton_red_fused_convolution_native_group_norm_6 --------------------------
	.section	.text.triton_red_fused_convolution_native_group_norm_6,"ax",@progbits
	.sectionflags	@"SHF_BARRIERS=1"
	.align	128
        .global         triton_red_fused_convolution_native_group_norm_6
        .type           triton_red_fused_convolution_native_group_norm_6,@function
        .size           triton_red_fused_convolution_native_group_norm_6,(.L_x_3 - triton_red_fused_convolution_native_group_norm_6)
        .other          triton_red_fused_convolution_native_group_norm_6,@"STO_CUDA_ENTRY STV_DEFAULT"
triton_red_fused_convolution_native_group_norm_6:
.text.triton_red_fused_convolution_native_group_norm_6:
[----:B------:R-:W0:Y:S02]  /*0000*/  LDC R1, c[0x0][0x28] ;  /* 0x00000a00ff017b82 */ /* 0x000e240000000800 */
[----:B------:R-:W1:Y:S01]  /*0010*/  S2R R27, SR_TID.X ;  /* 0x00000000001b7919 */ /* 0x000e620000002100 */
[----:B------:R-:W2:Y:S01]  /*0020*/  LDC.64 R8, c[0x0][0x210] ;  /* 0x00008400ff087b82 */ /* 0x000ea20000000a00 */
[----:B------:R-:W-:Y:S01]  /*0030*/  UMOV UR4, 0x400 ;  /* 0x0000040000047882 */ /* 0x000fe20000000000 */
[----:B------:R-:W-:Y:S01]  /*0040*/  HFMA2.MMA R32, -RZ, RZ, 0, 0 ;  /* 0x00000000ff207435 */ /* 0x000fe200000001ff */
[----:B------:R-:W3:Y:S01]  /*0050*/  S2R R0, SR_CTAID.X ;  /* 0x0000000000007919 */ /* 0x000ee20000002500 */
[----:B------:R-:W-:Y:S02]  /*0060*/  PLOP3.LUT P0, PT, PT, PT, PT, 0x80, 0x0 ;  /* 0x000000000000781c */ /* 0x000fe40003f0f070 */
[----:B------:R-:W-:Y:S02]  /*0070*/  CS2R R16, SRZ ;  /* 0x0000000000107805 */ /* 0x000fe4000001ff00 */
[----:B------:R-:W-:Y:S02]  /*0080*/  CS2R R14, SRZ ;  /* 0x00000000000e7805 */ /* 0x000fe4000001ff00 */
[----:B------:R-:W-:Y:S01]  /*0090*/  CS2R R12, SRZ ;  /* 0x00000000000c7805 */ /* 0x000fe2000001ff00 */
[----:B------:R-:W4:Y:S01]  /*00a0*/  S2UR UR5, SR_CgaCtaId ;  /* 0x00000000000579c3 */ /* 0x000f220000008800 */
[----:B------:R-:W-:-:S02]  /*00b0*/  CS2R R10, SRZ ;  /* 0x00000000000a7805 */ /* 0x000fc4000001ff00 */
[----:B------:R-:W-:Y:S02]  /*00c0*/  CS2R R18, SRZ ;  /* 0x0000000000127805 */ /* 0x000fe4000001ff00 */
[----:B------:R-:W-:Y:S02]  /*00d0*/  CS2R R20, SRZ ;  /* 0x0000000000147805 */ /* 0x000fe4000001ff00 */
[----:B------:R-:W-:Y:S01]  /*00e0*/  MOV R22, RZ ;  /* 0x000000ff00167202 */ /* 0x000fe20000000f00 */
[----:B------:R-:W-:Y:S01]  /*00f0*/  ULDC.64 UR8, c[0x0][0x208] ;  /* 0x0000820000087ab9 */ /* 0x000fe20000000a00 */
[C---:B-1----:R-:W-:Y:S01]  /*0100*/  SHF.L.U32 R2, R27.reuse, 0x2, RZ ;  /* 0x000000021b027819 */ /* 0x042fe200000006ff */
[----:B----4-:R-:W-:Y:S01]  /*0110*/  UPRMT UR4, UR5, 0x654, UR4 ;  /* 0x0000065405047896 */ /* 0x010fe20008000004 */
[----:B------:R-:W-:Y:S02]  /*0120*/  LOP3.LUT R27, R27, 0x1ff, RZ, 0xc0, !PT ;  /* 0x000001ff1b1b7812 */ /* 0x000fe400078ec0ff */
[----:B------:R-:W-:-:S02]  /*0130*/  LOP3.LUT R29, R2, 0x7fc, RZ, 0xc0, !PT ;  /* 0x000007fc021d7812 */ /* 0x000fc400078ec0ff */
[C---:B---3--:R-:W-:Y:S02]  /*0140*/  ISETP.GE.AND P1, PT, R0.reuse, 0x80, PT ;  /* 0x000000800000780c */ /* 0x048fe40003f26270 */
[----:B------:R-:W-:Y:S02]  /*0150*/  LEA R3, R0, R29, 0xc ;  /* 0x0000001d00037211 */ /* 0x000fe400078e60ff */
[----:B------:R-:W-:Y:S02]  /*0160*/  LEA R23, R27, UR4, 0x3 ;  /* 0x000000041b177c11 */ /* 0x000fe4000f8e18ff */
[----:B------:R-:W-:Y:S01]  /*0170*/  LEA R28, R29, UR4, 0x3 ;  /* 0x000000041d1c7c11 */ /* 0x000fe2000f8e18ff */
[----:B--2---:R-:W-:Y:S01]  /*0180*/  IMAD.WIDE R8, R3, 0x4, R8 ;  /* 0x0000000403087825 */ /* 0x004fe200078e0208 */
[----:B------:R-:W-:Y:S02]  /*0190*/  SHF.R.S32.HI R3, RZ, 0x1f, R0 ;  /* 0x0000001fff037819 */ /* 0x000fe40000011400 */
[----:B------:R-:W-:-:S02]  /*01a0*/  LEA R27, R27, UR4, 0x2 ;  /* 0x000000041b1b7c11 */ /* 0x000fc4000f8e10ff */
[----:B------:R-:W-:Y:S02]  /*01b0*/  LEA.HI R3, R3, R0, RZ, 0x5 ;  /* 0x0000000003037211 */ /* 0x000fe400078f28ff */
[----:B------:R-:W-:Y:S02]  /*01c0*/  LEA R29, R29, UR4, 0x2 ;  /* 0x000000041d1d7c11 */ /* 0x000fe4000f8e10ff */
[----:B------:R-:W-:-:S04]  /*01d0*/  LOP3.LUT R3, R3, 0x3fffffe0, RZ, 0xc0, !PT ;  /* 0x3fffffe003037812 */ /* 0x000fc800078ec0ff */
[----:B------:R-:W-:-:S04]  /*01e0*/  IADD3 R3, -R3, R0, RZ ;  /* 0x0000000003037210 */ /* 0x000fc80007ffe1ff */
[----:B------:R-:W-:-:S04]  /*01f0*/  SHF.L.U32 R26, R3, 0x2, RZ ;  /* 0x00000002031a7819 */ /* 0x000fc800000006ff */
[----:B------:R-:W-:-:S07]  /*0200*/  SHF.R.S32.HI R30, RZ, 0x1f, R26 ;  /* 0x0000001fff1e7819 */ /* 0x000fce000001141a */
.L_x_1:
[C---:B0-----:R-:W-:Y:S02]  /*0210*/  LEA R2, P2, R32.reuse, R8, 0x2 ;  /* 0x0000000820027211 */ /* 0x041fe400078410ff */
[----:B------:R-:W-:Y:S02]  /*0220*/  CS2R R4, SRZ ;  /* 0x0000000000047805 */ /* 0x000fe4000001ff00 */
[----:B------:R-:W-:Y:S01]  /*0230*/  CS2R R6, SRZ ;  /* 0x0000000000067805 */ /* 0x000fe2000001ff00 */
[----:B------:R-:W0:Y:S01]  /*0240*/  LDC.64 R24, c[0x0][0x220] ;  /* 0x00008800ff187b82 */ /* 0x000e220000000a00 */
[----:B------:R-:W-:-:S05]  /*0250*/  LEA.HI.X R3, R32, R9, R17, 0x2, P2 ;  /* 0x0000000920037211 */ /* 0x000fca00010f1411 */
[----:B------:R-:W2:Y:S01]  /*0260*/  @!P1 LDG.E.EF.128 R4, desc[UR8][R2.64] ;  /* 0x0000000802049981 */ /* 0x000ea2000c0e1d00 */
[--C-:B------:R-:W-:Y:S02]  /*0270*/  SHF.R.U64 R39, R32, 0xa, R17.reuse ;  /* 0x0000000a20277819 */ /* 0x100fe40000001211 */
[----:B------:R-:W-:-:S04]  /*0280*/  SHF.R.U32.HI R37, RZ, 0xa, R17 ;  /* 0x0000000aff257819 */ /* 0x000fc80000011611 */
[----:B------:R-:W-:Y:S02]  /*0290*/  LOP3.LUT R32, R37, R30, RZ, 0xfc, !PT ;  /* 0x0000001e25207212 */ /* 0x000fe400078efcff */
[----:B------:R-:W-:Y:S01]  /*02a0*/  CS2R R36, SRZ ;  /* 0x0000000000247805 */ /* 0x000fe2000001ff00 */
[----:B------:R-:W-:Y:S01]  /*02b0*/  BAR.SYNC.DEFER_BLOCKING 0x0 ;  /* 0x0000000000007b1d */ /* 0x000fe20000010000 */
[----:B--2---:R-:W-:Y:S02]  /*02c0*/  SEL R31, R4, RZ, !P1 ;  /* 0x000000ff041f7207 */ /* 0x004fe40004800000 */
[----:B------:R-:W-:Y:S02]  /*02d0*/  SEL R33, R5, RZ, !P1 ;  /* 0x000000ff05217207 */ /* 0x000fe40004800000 */
[----:B------:R-:W-:Y:S01]  /*02e0*/  SEL R35, R6, RZ, !P1 ;  /* 0x000000ff06237207 */ /* 0x000fe20004800000 */
[----:B------:R-:W-:Y:S01]  /*02f0*/  STS [R28], R31 ;  /* 0x0000001f1c007388 */ /* 0x000fe20000000800 */
[----:B------:R-:W-:-:S02]  /*0300*/  SEL R7, R7, RZ, !P1 ;  /* 0x000000ff07077207 */ /* 0x000fc40004800000 */
[----:B------:R-:W-:Y:S01]  /*0310*/  LOP3.LUT R5, R39, R26, RZ, 0xfc, !PT ;  /* 0x0000001a27057212 */ /* 0x000fe200078efcff */
[----:B------:R1:W-:Y:S01]  /*0320*/  STS [R28+0x8], R33 ;  /* 0x000008211c007388 */ /* 0x0003e20000000800 */
[----:B------:R-:W-:Y:S02]  /*0330*/  LOP3.LUT R6, R39, 0x1, R26, 0xfe, !PT ;  /* 0x0000000127067812 */ /* 0x000fe400078efe1a */
[CC--:B0-----:R-:W-:Y:S01]  /*0340*/  LEA R4, P2, R5.reuse, R24.reuse, 0x2 ;  /* 0x0000001805047211 */ /* 0x0c1fe200078410ff */
[----:B------:R-:W-:Y:S01]  /*0350*/  STS [R28+0x10], R35 ;  /* 0x000010231c007388 */ /* 0x000fe20000000800 */
[C---:B------:R-:W-:Y:S02]  /*0360*/  LEA R24, P3, R6.reuse, R24, 0x2 ;  /* 0x0000001806187211 */ /* 0x040fe400078610ff */
[-CC-:B------:R-:W-:Y:S01]  /*0370*/  LEA.HI.X R5, R5, R25.reuse, R32.reuse, 0x2, P2 ;  /* 0x0000001905057211 */ /* 0x180fe200010f1420 */
[----:B------:R0:W-:Y:S01]  /*0380*/  STS [R28+0x18], R7 ;  /* 0x000018071c007388 */ /* 0x0001e20000000800 */
[----:B------:R-:W-:-:S02]  /*0390*/  LEA.HI.X R25, R6, R25, R32, 0x2, P3 ;  /* 0x0000001906197211 */ /* 0x000fc400018f1420 */
[----:B------:R-:W-:Y:S01]  /*03a0*/  MOV R6, RZ ;  /* 0x000000ff00067202 */ /* 0x000fe20000000f00 */
[----:B------:R-:W-:Y:S01]  /*03b0*/  BAR.SYNC.DEFER_BLOCKING 0x0 ;  /* 0x0000000000007b1d */ /* 0x000fe20000010000 */
[----:B-1----:R-:W-:-:S05]  /*03c0*/  MOV R33, RZ ;  /* 0x000000ff00217202 */ /* 0x002fca0000000f00 */
[----:B------:R-:W0:Y:S04]  /*03d0*/  @!P1 LDG.E.EL R6, desc[UR8][R4.64] ;  /* 0x0000000804069981 */ /* 0x000e28000c2e1900 */
[----:B------:R-:W2:Y:S04]  /*03e0*/  @!P1 LDG.E.EL R36, desc[UR8][R4.64] ;  /* 0x0000000804249981 */ /* 0x000ea8000c2e1900 */
[----:B------:R-:W3:Y:S04]  /*03f0*/  @!P1 LDG.E.EL R37, desc[UR8][R24.64] ;  /* 0x0000000818259981 */ /* 0x000ee8000c2e1900 */
[----:B------:R1:W4:Y:S01]  /*0400*/  @!P1 LDG.E.EL R33, desc[UR8][R24.64] ;  /* 0x0000000818219981 */ /* 0x000322000c2e1900 */
[----:B------:R-:W-:-:S02]  /*0410*/  MOV R41, RZ ;  /* 0x000000ff00297202 */ /* 0x000fc40000000f00 */
[----:B------:R-:W-:Y:S02]  /*0420*/  CS2R R42, SRZ ;  /* 0x00000000002a7805 */ /* 0x000fe4000001ff00 */
[----:B------:R-:W-:Y:S01]  /*0430*/  MOV R45, RZ ;  /* 0x000000ff002d7202 */ /* 0x000fe20000000f00 */
[----:B------:R-:W5:Y:S04]  /*0440*/  LDS R32, [R23] ;  /* 0x0000000017207984 */ /* 0x000f680000000800 */
[----:B------:R-:W0:Y:S01]  /*0450*/  LDS R31, [R23+0x1000] ;  /* 0x00100000171f7984 */ /* 0x000e220000000800 */
[----:B-1----:R-:W-:-:S03]  /*0460*/  MOV R25, 0x3f800000 ;  /* 0x3f80000000197802 */ /* 0x002fc60000000f00 */
[----:B------:R-:W1:Y:S01]  /*0470*/  LDS R34, [R23+0x2000] ;  /* 0x0020000017227984 */ /* 0x000e620000000800 */
[----:B------:R-:W-:-:S03]  /*0480*/  MOV R24, 0x3f800000 ;  /* 0x3f80000000187802 */ /* 0x000fc60000000f00 */
[----:B------:R-:W0:Y:S02]  /*0490*/  LDS R35, [R23+0x3000] ;  /* 0x0030000017237984 */ /* 0x000e240000000800 */
[----:B0-----:R-:W-:Y:S02]  /*04a0*/  SEL R7, R6, RZ, !P1 ;  /* 0x000000ff06077207 */ /* 0x001fe40004800000 */
[----:B--2---:R-:W-:-:S03]  /*04b0*/  SEL R36, R36, RZ, !P1 ;  /* 0x000000ff24247207 */ /* 0x004fc60004800000 */
[----:B-----5:R-:W-:Y:S01]  /*04c0*/  FADD R32, R32, R7 ;  /* 0x0000000720207221 */ /* 0x020fe20000000000 */
[----:B---3--:R-:W-:Y:S01]  /*04d0*/  SEL R37, R37, RZ, !P1 ;  /* 0x000000ff25257207 */ /* 0x008fe20004800000 */
[----:B------:R-:W-:Y:S01]  /*04e0*/  FADD R31, R31, R36 ;  /* 0x000000241f1f7221 */ /* 0x000fe20000000000 */
[----:B------:R-:W-:Y:S02]  /*04f0*/  MOV R36, 0x3f800000 ;  /* 0x3f80000000247802 */ /* 0x000fe40000000f00 */
[----:B----4-:R-:W-:Y:S01]  /*0500*/  SEL R6, R33, RZ, !P1 ;  /* 0x000000ff21067207 */ /* 0x010fe20004800000 */
[----:B-1----:R-:W-:Y:S01]  /*0510*/  FADD R34, R34, R37 ;  /* 0x0000002522227221 */ /* 0x002fe20000000000 */
[----:B------:R-:W-:Y:S02]  /*0520*/  MOV R33, 0x3f800000 ;  /* 0x3f80000000217802 */ /* 0x000fe40000000f00 */
[----:B------:R-:W-:Y:S01]  /*0530*/  MOV R37, R32 ;  /* 0x0000002000257202 */ /* 0x000fe20000000f00 */
[----:B------:R-:W-:Y:S01]  /*0540*/  FADD R35, R35, R6 ;  /* 0x0000000623237221 */ /* 0x000fe20000000000 */
[----:B------:R-:W-:-:S02]  /*0550*/  MOV R38, R31 ;  /* 0x0000001f00267202 */ /* 0x000fc40000000f00 */
[----:B------:R-:W-:Y:S02]  /*0560*/  MOV R39, R34 ;  /* 0x0000002200277202 */ /* 0x000fe40000000f00 */
[----:B------:R-:W-:Y:S01]  /*0570*/  MOV R40, R35 ;  /* 0x0000002300287202 */ /* 0x000fe20000000f00 */
[----:B------:R-:W-:Y:S06]  /*0580*/  @P0 BRA `(.L_x_0) ;  /* 0x0000000000e00947 */ /* 0x000fec0003800000 */
[----:B------:R-:W-:Y:S01]  /*0590*/  FADD R25, R16, 1 ;  /* 0x3f80000010197421 */ /* 0x000fe20000000000 */
[----:B------:R-:W-:Y:S01]  /*05a0*/  FADD R41, R32, -R19 ;  /* 0x8000001320297221 */ /* 0x000fe20000000000 */
[----:B------:R-:W-:Y:S01]  /*05b0*/  FADD R24, R15, 1 ;  /* 0x3f8000000f187421 */ /* 0x000fe20000000000 */
[----:B------:R-:W-:Y:S01]  /*05c0*/  FADD R33, R14, 1 ;  /* 0x3f8000000e217421 */ /* 0x000fe20000000000 */
[C---:B------:R-:W-:Y:S01]  /*05d0*/  FMUL R4, R25.reuse, 0.25 ;  /* 0x3e80000019047820 */ /* 0x040fe20000400000 */
[----:B------:R-:W-:Y:S01]  /*05e0*/  FSETP.GEU.AND P6, PT, |R25|, 1.175494350822287508e-38, PT ;  /* 0x008000001900780b */ /* 0x000fe20003fce200 */
[----:B------:R-:W-:Y:S01]  /*05f0*/  FMUL R38, R41, 0.25 ;  /* 0x3e80000029267820 */ /* 0x000fe20000400000 */
[----:B------:R-:W-:Y:S01]  /*0600*/  FSETP.GT.AND P4, PT, |R25|, 8.50705917302346158658e+37, PT ;  /* 0x7e8000001900780b */ /* 0x000fe20003f84200 */
[----:B------:R-:W-:Y:S01]  /*0610*/  FADD R36, R13, 1 ;  /* 0x3f8000000d247421 */ /* 0x000fe20000000000 */
[C---:B------:R-:W-:Y:S01]  /*0620*/  FSETP.GEU.AND P3, PT, |R24|.reuse, 1.175494350822287508e-38, PT ;  /* 0x008000001800780b */ /* 0x040fe20003f6e200 */
[----:B------:R-:W-:Y:S01]  /*0630*/  FMUL R7, R24, 0.25 ;  /* 0x3e80000018077820 */ /* 0x000fe20000400000 */
[----:B------:R-:W-:Y:S01]  /*0640*/  FSEL R5, R4, R25, P4 ;  /* 0x0000001904057208 */ /* 0x000fe20002000000 */
[----:B------:R-:W-:Y:S01]  /*0650*/  FADD R4, R31, -R20 ;  /* 0x800000141f047221 */ /* 0x000fe20000000000 */
[----:B------:R-:W-:Y:S01]  /*0660*/  FSEL R37, R38, R41, P4 ;  /* 0x0000002926257208 */ /* 0x000fe20002000000 */
[C---:B------:R-:W-:Y:S01]  /*0670*/  FMUL R40, R33.reuse, 0.25 ;  /* 0x3e80000021287820 */ /* 0x040fe20000400000 */
[----:B------:R-:W-:Y:S01]  /*0680*/  FSETP.GT.AND P5, PT, |R24|, 8.50705917302346158658e+37, PT ;  /* 0x7e8000001800780b */ /* 0x000fe20003fa4200 */
[----:B------:R-:W-:Y:S01]  /*0690*/  FMUL R39, R4, 0.25 ;  /* 0x3e80000004277820 */ /* 0x000fe20000400000 */
[----:B------:R-:W-:Y:S01]  /*06a0*/  FSETP.GEU.AND P2, PT, |R33|, 1.175494350822287508e-38, PT ;  /* 0x008000002100780b */ /* 0x000fe20003f4e200 */
[----:B------:R-:W-:Y:S01]  /*06b0*/  @!P6 FMUL R5, R5, 16777216 ;  /* 0x4b8000000505e820 */ /* 0x000fe20000400000 */
[----:B------:R-:W-:Y:S01]  /*06c0*/  @!P6 FMUL R37, R37, 16777216 ;  /* 0x4b8000002525e820 */ /* 0x000fe20000400000 */
[----:B------:R-:W-:Y:S01]  /*06d0*/  FSETP.GEU.AND P6, PT, |R36|, 1.175494350822287508e-38, PT ;  /* 0x008000002400780b */ /* 0x000fe20003fce200 */
[----:B------:R-:W-:Y:S01]  /*06e0*/  FADD R43, R34, -R21 ;  /* 0x80000015222b7221 */ /* 0x000fe20000000000 */
[----:B------:R0:W1:Y:S01]  /*06f0*/  MUFU.RCP R6, R5 ;  /* 0x0000000500067308 */ /* 0x0000620000001000 */
[----:B------:R-:W-:Y:S01]  /*0700*/  FSEL R7, R7, R24, P5 ;  /* 0x0000001807077208 */ /* 0x000fe20002800000 */
[----:B------:R-:W-:Y:S01]  /*0710*/  FADD R45, R35, -R22 ;  /* 0x80000016232d7221 */ /* 0x000fe20000000000 */
[----:B------:R-:W-:-:S02]  /*0720*/  FSETP.GT.AND P4, PT, |R33|, 8.50705917302346158658e+37, PT ;  /* 0x7e8000002100780b */ /* 0x000fc40003f84200 */
[----:B------:R-:W-:Y:S01]  /*0730*/  FSEL R38, R39, R4, P5 ;  /* 0x0000000427267208 */ /* 0x000fe20002800000 */
[----:B------:R-:W-:Y:S01]  /*0740*/  @!P3 FMUL R7, R7, 16777216 ;  /* 0x4b8000000707b820 */ /* 0x000fe20000400000 */
[C---:B------:R-:W-:Y:S01]  /*0750*/  FSETP.GT.AND P5, PT, |R36|.reuse, 8.50705917302346158658e+37, PT ;  /* 0x7e8000002400780b */ /* 0x040fe20003fa4200 */
[----:B------:R-:W-:Y:S01]  /*0760*/  FMUL R42, R45, 0.25 ;  /* 0x3e8000002d2a7820 */ /* 0x000fe20000400000 */
[----:B0-----:R-:W-:Y:S01]  /*0770*/  FMUL R5, R36, 0.25 ;  /* 0x3e80000024057820 */ /* 0x001fe20000400000 */
[----:B------:R-:W-:Y:S01]  /*0780*/  FSEL R40, R40, R33, P4 ;  /* 0x0000002128287208 */ /* 0x000fe20002000000 */
[----:B------:R-:W-:Y:S01]  /*0790*/  @!P3 FMUL R38, R38, 16777216 ;  /* 0x4b8000002626b820 */ /* 0x000fe20000400000 */
[----:B------:R-:W0:Y:S01]  /*07a0*/  MUFU.RCP R7, R7 ;  /* 0x0000000700077308 */ /* 0x000e220000001000 */
[----:B------:R-:W-:Y:S02]  /*07b0*/  FSEL R42, R42, R45, P5 ;  /* 0x0000002d2a2a7208 */ /* 0x000fe40002800000 */
[----:B------:R-:W-:Y:S01]  /*07c0*/  FSEL R5, R5, R36, P5 ;  /* 0x0000002405057208 */ /* 0x000fe20002800000 */
[----:B------:R-:W-:Y:S01]  /*07d0*/  @!P2 FMUL R40, R40, 16777216 ;  /* 0x4b8000002828a820 */ /* 0x000fe20000400000 */
[----:B-1----:R-:W-:Y:S01]  /*07e0*/  FFMA R37, R6, R37, R19 ;  /* 0x0000002506257223 */ /* 0x002fe20000000013 */
[----:B------:R-:W-:Y:S01]  /*07f0*/  FMUL R6, R43, 0.25 ;  /* 0x3e8000002b067820 */ /* 0x000fe20000400000 */
[----:B------:R-:W-:Y:S01]  /*0800*/  @!P6 FMUL R42, R42, 16777216 ;  /* 0x4b8000002a2ae820 */ /* 0x000fe20000400000 */
[----:B------:R-:W-:-:S02]  /*0810*/  @!P6 FMUL R5, R5, 16777216 ;  /* 0x4b8000000505e820 */ /* 0x000fc40000400000 */
[----:B------:R-:W1:Y:S01]  /*0820*/  MUFU.RCP R40, R40 ;  /* 0x0000002800287308 */ /* 0x000e620000001000 */
[----:B------:R-:W-:Y:S01]  /*0830*/  FSEL R6, R6, R43, P4 ;  /* 0x0000002b06067208 */ /* 0x000fe20002000000 */
[----:B0-----:R-:W-:-:S04]  /*0840*/  FFMA R38, R7, R38, R20 ;  /* 0x0000002607267223 */ /* 0x001fc80000000014 */
[----:B------:R-:W-:Y:S02]  /*0850*/  @!P2 FMUL R6, R6, 16777216 ;  /* 0x4b8000000606a820 */ /* 0x000fe40000400000 */
[----:B------:R-:W0:Y:S02]  /*0860*/  MUFU.RCP R5, R5 ;  /* 0x0000000500057308 */ /* 0x000e240000001000 */
[----:B-1----:R-:W-:Y:S01]  /*0870*/  FFMA R39, R40, R6, R21 ;  /* 0x0000000628277223 */ /* 0x002fe20000000015 */
[----:B------:R-:W-:-:S04]  /*0880*/  FADD R6, R32, -R37 ;  /* 0x8000002520067221 */ /* 0x000fc80000000000 */
[----:B------:R-:W-:Y:S01]  /*0890*/  FFMA R41, R41, R6, R12 ;  /* 0x0000000629297223 */ /* 0x000fe2000000000c */
[----:B0-----:R-:W-:Y:S01]  /*08a0*/  FFMA R40, R5, R42, R22 ;  /* 0x0000002a05287223 */ /* 0x001fe20000000016 */
[----:B------:R-:W-:-:S04]  /*08b0*/  FADD R42, R31, -R38 ;  /* 0x800000261f2a7221 */ /* 0x000fc80000000000 */
[----:B------:R-:W-:Y:S01]  /*08c0*/  FFMA R42, R4, R42, R11 ;  /* 0x0000002a042a7223 */ /* 0x000fe2000000000b */
[----:B------:R-:W-:-:S04]  /*08d0*/  FADD R4, R34, -R39 ;  /* 0x8000002722047221 */ /* 0x000fc80000000000 */
[----:B------:R-:W-:Y:S01]  /*08e0*/  FFMA R43, R43, R4, R10 ;  /* 0x000000042b2b7223 */ /* 0x000fe2000000000a */
[----:B------:R-:W-:-:S04]  /*08f0*/  FADD R4, R35, -R40 ;  /* 0x8000002823047221 */ /* 0x000fc80000000000 */
[----:B------:R-:W-:-:S07]  /*0900*/  FFMA R45, R45, R4, R18 ;  /* 0x000000042d2d7223 */ /* 0x000fce0000000012 */
.L_x_0:
[----:B------:R-:W-:Y:S01]  /*0910*/  BAR.SYNC.DEFER_BLOCKING 0x0 ;  /* 0x0000000000007b1d */ /* 0x000fe20000010000 */
[----:B------:R-:W-:Y:S02]  /*0920*/  PLOP3.LUT P2, PT, P0, PT, PT, 0x80, 0x0 ;  /* 0x000000000000781c */ /* 0x000fe4000074f070 */
[----:B------:R-:W-:Y:S02]  /*0930*/  FSEL R19, R37, R19, !P1 ;  /* 0x0000001325137208 */ /* 0x000fe40004800000 */
[----:B------:R-:W-:Y:S02]  /*0940*/  FSEL R20, R38, R20, !P1 ;  /* 0x0000001426147208 */ /* 0x000fe40004800000 */
[----:B------:R-:W-:Y:S02]  /*0950*/  FSEL R21, R39, R21, !P1 ;  /* 0x0000001527157208 */ /* 0x000fe40004800000 */
[----:B------:R-:W-:Y:S02]  /*0960*/  FSEL R22, R40, R22, !P1 ;  /* 0x0000001628167208 */ /* 0x000fe40004800000 */
[----:B------:R-:W-:-:S02]  /*0970*/  FSEL R12, R41, R12, !P1 ;  /* 0x0000000c290c7208 */ /* 0x000fc40004800000 */
[----:B------:R-:W-:Y:S02]  /*0980*/  FSEL R11, R42, R11, !P1 ;  /* 0x0000000b2a0b7208 */ /* 0x000fe40004800000 */
[----:B------:R-:W-:Y:S02]  /*0990*/  FSEL R10, R43, R10, !P1 ;  /* 0x0000000a2b0a7208 */ /* 0x000fe40004800000 */
[----:B------:R-:W-:Y:S02]  /*09a0*/  PLOP3.LUT P0, PT, PT, PT, PT, 0x8, 0x0 ;  /* 0x000000000000781c */ /* 0x000fe40003f0e170 */
[----:B------:R-:W-:Y:S02]  /*09b0*/  FSEL R18, R45, R18, !P1 ;  /* 0x000000122d127208 */ /* 0x000fe40004800000 */
[----:B------:R-:W-:Y:S02]  /*09c0*/  FSEL R16, R25, R16, !P1 ;  /* 0x0000001019107208 */ /* 0x000fe40004800000 */
[----:B------:R-:W-:Y:S01]  /*09d0*/  FSEL R15, R24, R15, !P1 ;  /* 0x0000000f180f7208 */ /* 0x000fe20004800000 */
[----:B------:R0:W-:Y:S01]  /*09e0*/  STS [R27], R32 ;  /* 0x000000201b007388 */ /* 0x0001e20000000800 */
[----:B------:R-:W-:-:S02]  /*09f0*/  FSEL R14, R33, R14, !P1 ;  /* 0x0000000e210e7208 */ /* 0x000fc40004800000 */
[----:B------:R-:W-:Y:S01]  /*0a00*/  FSEL R13, R36, R13, !P1 ;  /* 0x0000000d240d7208 */ /* 0x000fe20004800000 */
[----:B------:R-:W-:Y:S04]  /*0a10*/  STS [R27+0x800], R31 ;  /* 0x0008001f1b007388 */ /* 0x000fe80000000800 */
[----:B------:R-:W-:Y:S01]  /*0a20*/  STS [R27+0x1000], R34 ;  /* 0x001000221b007388 */ /* 0x000fe20000000800 */
[----:B0-----:R-:W-:-:S03]  /*0a30*/  HFMA2.MMA R32, -RZ, RZ, 0, 0.0001220703125 ;  /* 0x00000800ff207435 */ /* 0x001fc600000001ff */
[----:B------:R-:W-:Y:S01]  /*0a40*/  STS [R27+0x1800], R35 ;  /* 0x001800231b007388 */ /* 0x000fe20000000800 */
[----:B------:R-:W-:Y:S06]  /*0a50*/  BAR.SYNC.DEFER_BLOCKING 0x0 ;  /* 0x0000000000007b1d */ /* 0x000fec0000010000 */
[----:B------:R-:W0:Y:S04]  /*0a60*/  LDS.128 R4, [R29] ;  /* 0x000000001d047984 */ /* 0x000e280000000c00 */
[----:B0-----:R0:W-:Y:S01]  /*0a70*/  @!P1 STG.E.128 desc[UR8][R2.64], R4 ;  /* 0x0000000402009986 */ /* 0x0011e2000c101d08 */
[----:B------:R-:W-:Y:S05]  /*0a80*/  @P2 BRA `(.L_x_1) ;  /* 0xfffffff400e02947 */ /* 0x000fea000383ffff */
[----:B0-----:R-:W-:Y:S01]  /*0a90*/  FADD R7, R16, R15 ;  /* 0x0000000f10077221 */ /* 0x001fe20000000000 */
[----:B------:R-:W-:Y:S01]  /*0aa0*/  FMUL R8, R15, 0.25 ;  /* 0x3e8000000f087820 */ /* 0x000fe20000400000 */
[----:B------:R-:W-:Y:S01]  /*0ab0*/  FADD R20, -R19, R20 ;  /* 0x0000001413147221 */ /* 0x000fe20000000100 */
[----:B------:R-:W-:Y:S01]  /*0ac0*/  FMUL R26, R13, 0.25 ;  /* 0x3e8000000d1a7820 */ /* 0x000fe20000400000 */
[C---:B------:R-:W-:Y:S01]  /*0ad0*/  FMUL R2, R7.reuse, 0.25 ;  /* 0x3e80000007027820 */ /* 0x040fe20000400000 */
[----:B------:R-:W-:Y:S01]  /*0ae0*/  BAR.SYNC.DEFER_BLOCKING 0x0 ;  /* 0x0000000000007b1d */ /* 0x000fe20000010000 */
[C---:B------:R-:W-:Y:S01]  /*0af0*/  FSETP.GEU.AND P5, PT, |R7|.reuse, 1.175494350822287508e-38, PT ;  /* 0x008000000700780b */ /* 0x040fe20003fae200 */
[----:B------:R-:W-:Y:S01]  /*0b00*/  FADD R24, R14, R7 ;  /* 0x000000070e187221 */ /* 0x000fe20000000000 */
[----:B------:R-:W-:Y:S01]  /*0b10*/  FSETP.GT.AND P3, PT, |R7|, 8.50705917302346158658e+37, PT ;  /* 0x7e8000000700780b */ /* 0x000fe20003f64200 */
[----:B------:R-:W-:Y:S02]  /*0b20*/  FADD R11, R12, R11 ;  /* 0x0000000b0c0b7221 */ /* 0x000fe40000000000 */
[----:B------:R-:W-:Y:S01]  /*0b30*/  FMUL R9, R24, 0.25 ;  /* 0x3e80000018097820 */ /* 0x000fe20000400000 */
[----:B------:R-:W-:Y:S01]  /*0b40*/  FSEL R6, R2, R7, P3 ;  /* 0x0000000702067208 */ /* 0x000fe20001800000 */
[----:B------:R-:W-:Y:S01]  /*0b50*/  FADD R2, R13, R24 ;  /* 0x000000180d027221 */ /* 0x000fe20000000000 */
[C---:B------:R-:W-:Y:S01]  /*0b60*/  FSETP.GEU.AND P0, PT, |R24|.reuse, 1.175494350822287508e-38, PT ;  /* 0x008000001800780b */ /* 0x040fe20003f0e200 */
[----:B------:R-:W0:Y:S01]  /*0b70*/  S2UR UR4, SR_CgaCtaId ;  /* 0x00000000000479c3 */ /* 0x000e220000008800 */
[----:B------:R-:W-:Y:S01]  /*0b80*/  FSETP.GT.AND P4, PT, |R24|, 8.50705917302346158658e+37, PT ;  /* 0x7e8000001800780b */ /* 0x000fe20003f84200 */
[C---:B------:R-:W-:Y:S01]  /*0b90*/  FMUL R23, R2.reuse, 0.25 ;  /* 0x3e80000002177820 */ /* 0x040fe20000400000 */
[----:B------:R-:W-:Y:S01]  /*0ba0*/  FSETP.GEU.AND P2, PT, |R2|, 1.175494350822287508e-38, PT ;  /* 0x008000000200780b */ /* 0x000fe20003f4e200 */
[----:B------:R-:W-:Y:S01]  /*0bb0*/  @!P5 FMUL R6, R6, 16777216 ;  /* 0x4b8000000606d820 */ /* 0x000fe20000400000 */
[----:B------:R-:W-:Y:S01]  /*0bc0*/  FSEL R17, R9, R24, P4 ;  /* 0x0000001809117208 */ /* 0x000fe20002000000 */
[----:B------:R-:W-:Y:S01]  /*0bd0*/  FMUL R9, R14, 0.25 ;  /* 0x3e8000000e097820 */ /* 0x000fe20000400000 */
[----:B------:R-:W-:Y:S01]  /*0be0*/  FSEL R15, R8, R15, P3 ;  /* 0x0000000f080f7208 */ /* 0x000fe20001800000 */
[----:B------:R-:W-:Y:S01]  /*0bf0*/  UMOV UR5, 0x400 ;  /* 0x0000040000057882 */ /* 0x000fe20000000000 */
[----:B------:R-:W-:Y:S01]  /*0c00*/  FSETP.GT.AND P3, PT, |R2|, 8.50705917302346158658e+37, PT ;  /* 0x7e8000000200780b */ /* 0x000fe20003f64200 */
[----:B------:R-:W1:Y:S01]  /*0c10*/  MUFU.RCP R6, R6 ;  /* 0x0000000600067308 */ /* 0x000e620000001000 */
[----:B------:R-:W-:Y:S01]  /*0c20*/  FSEL R14, R9, R14, P4 ;  /* 0x0000000e090e7208 */ /* 0x000fe20002000000 */
[----:B------:R-:W-:Y:S01]  /*0c30*/  @!P0 FMUL R17, R17, 16777216 ;  /* 0x4b80000011118820 */ /* 0x000fe20000400000 */
[----:B------:R-:W-:Y:S01]  /*0c40*/  FSEL R8, R23, R2, P3 ;  /* 0x0000000217087208 */ /* 0x000fe20001800000 */
[----:B------:R-:W-:Y:S01]  /*0c50*/  @!P5 FMUL R15, R15, 16777216 ;  /* 0x4b8000000f0fd820 */ /* 0x000fe20000400000 */
[----:B------:R-:W-:Y:S01]  /*0c60*/  FSETP.NEU.AND P4, PT, R7, RZ, PT ;  /* 0x000000ff0700720b */ /* 0x000fe20003f8d000 */
[----:B------:R-:W-:Y:S01]  /*0c70*/  FMUL R9, R20, R20 ;  /* 0x0000001414097220 */ /* 0x000fe20000400000 */
[----:B------:R-:W-:Y:S01]  /*0c80*/  @!P0 FMUL R14, R14, 16777216 ;  /* 0x4b8000000e0e8820 */ /* 0x000fe20000400000 */
[----:B------:R-:W2:Y:S01]  /*0c90*/  MUFU.RCP R17, R17 ;  /* 0x0000001100117308 */ /* 0x000ea20000001000 */
[----:B------:R-:W-:Y:S01]  /*0ca0*/  @!P2 FMUL R8, R8, 16777216 ;  /* 0x4b8000000808a820 */ /* 0x000fe20000400000 */
[----:B------:R-:W-:Y:S01]  /*0cb0*/  FMUL R9, R16, R9 ;  /* 0x0000000910097220 */ /* 0x000fe20000400000 */
[----:B------:R-:W-:-:S02]  /*0cc0*/  FSEL R13, R26, R13, P3 ;  /* 0x0000000d1a0d7208 */ /* 0x000fc40001800000 */
[----:B------:R-:W-:Y:S01]  /*0cd0*/  FSETP.NEU.AND P0, PT, R24, RZ, PT ;  /* 0x000000ff1800720b */ /* 0x000fe20003f0d000 */
[----:B0-----:R-:W-:Y:S01]  /*0ce0*/  UPRMT UR6, UR4, 0x654, UR5 ;  /* 0x0000065404067896 */ /* 0x001fe20008000005 */
[----:B-1----:R-:W-:Y:S01]  /*0cf0*/  FMUL R6, R6, R15 ;  /* 0x0000000f06067220 */ /* 0x002fe20000400000 */
[----:B------:R-:W0:Y:S01]  /*0d00*/  MUFU.RCP R8, R8 ;  /* 0x0000000800087308 */ /* 0x000e220000001000 */
[----:B------:R-:W-:Y:S01]  /*0d10*/  @!P2 FMUL R13, R13, 16777216 ;  /* 0x4b8000000d0da820 */ /* 0x000fe20000400000 */
[----:B------:R-:W-:Y:S01]  /*0d20*/  FSETP.NEU.AND P2, PT, R2, RZ, PT ;  /* 0x000000ff0200720b */ /* 0x000fe20003f4d000 */
[----:B------:R-:W1:Y:S01]  /*0d30*/  S2UR UR5, SR_CgaCtaId ;  /* 0x00000000000579c3 */ /* 0x000e620000008800 */
[----:B------:R-:W-:Y:S01]  /*0d40*/  FSEL R6, R6, RZ, P4 ;  /* 0x000000ff06067208 */ /* 0x000fe20002000000 */
[----:B------:R-:W-:Y:S01]  /*0d50*/  UMOV UR4, 0x400 ;  /* 0x0000040000047882 */ /* 0x000fe20000000000 */
[----:B--2---:R-:W-:-:S03]  /*0d60*/  FMUL R17, R17, R14 ;  /* 0x0000000e11117220 */ /* 0x004fc60000400000 */
[----:B------:R-:W-:Y:S01]  /*0d70*/  FFMA R20, R20, R6, R19 ;  /* 0x0000000614147223 */ /* 0x000fe20000000013 */
[----:B------:R-:W-:Y:S01]  /*0d80*/  FFMA R9, R6, R9, R11 ;  /* 0x0000000906097223 */ /* 0x000fe2000000000b */
[----:B------:R-:W-:Y:S01]  /*0d90*/  FADD R11, R2, R2 ;  /* 0x00000002020b7221 */ /* 0x000fe20000000000 */
[----:B------:R-:W-:Y:S01]  /*0da0*/  FSEL R17, R17, RZ, P0 ;  /* 0x000000ff11117208 */ /* 0x000fe20000000000 */
[--C-:B------:R-:W-:Y:S01]  /*0db0*/  FADD R21, R21, -R20.reuse ;  /* 0x8000001415157221 */ /* 0x100fe20000000000 */
[----:B------:R-:W-:Y:S01]  /*0dc0*/  FADD R10, R10, R9 ;  /* 0x000000090a0a7221 */ /* 0x000fe20000000000 */
[----:B0-----:R-:W-:Y:S01]  /*0dd0*/  FMUL R8, R8, R13 ;  /* 0x0000000d08087220 */ /* 0x001fe20000400000 */
[----:B------:R-:W-:Y:S01]  /*0de0*/  FSETP.GEU.AND P3, PT, |R11|, 1.175494350822287508e-38, PT ;  /* 0x008000000b00780b */ /* 0x000fe20003f6e200 */
[C---:B------:R-:W-:Y:S01]  /*0df0*/  FMUL R6, R21.reuse, R21 ;  /* 0x0000001515067220 */ /* 0x040fe20000400000 */
[----:B------:R-:W-:Y:S01]  /*0e00*/  FFMA R21, R21, R17, R20 ;  /* 0x0000001115157223 */ /* 0x000fe20000000014 */
[C---:B------:R-:W-:Y:S01]  /*0e10*/  FMUL R12, R11.reuse, 0.25 ;  /* 0x3e8000000b0c7820 */ /* 0x040fe20000400000 */
[----:B------:R-:W-:Y:S01]  /*0e20*/  FSETP.GT.AND P0, PT, |R11|, 8.50705917302346158658e+37, PT ;  /* 0x7e8000000b00780b */ /* 0x000fe20003f04200 */
[----:B------:R-:W-:Y:S01]  /*0e30*/  FMUL R6, R7, R6 ;  /* 0x0000000607067220 */ /* 0x000fe20000400000 */
[----:B------:R-:W-:Y:S01]  /*0e40*/  FSEL R8, R8, RZ, P2 ;  /* 0x000000ff08087208 */ /* 0x000fe20001000000 */
[--C-:B------:R-:W-:Y:S01]  /*0e50*/  FADD R22, R22, -R21.reuse ;  /* 0x8000001516167221 */ /* 0x100fe20000000000 */
[----:B------:R-:W-:Y:S01]  /*0e60*/  FSEL R9, R12, R11, P0 ;  /* 0x0000000b0c097208 */ /* 0x000fe20000000000 */
[----:B------:R-:W-:Y:S01]  /*0e70*/  FFMA R17, R17, R6, R10 ;  /* 0x0000000611117223 */ /* 0x000fe2000000000a */
[----:B------:R-:W-:Y:S01]  /*0e80*/  FSEL R10, R23, R2, P0 ;  /* 0x00000002170a7208 */ /* 0x000fe20000000000 */
[C---:B------:R-:W-:Y:S01]  /*0e90*/  FFMA R21, R22.reuse, R8, R21 ;  /* 0x0000000816157223 */ /* 0x040fe20000000015 */
[----:B------:R-:W-:Y:S01]  /*0ea0*/  FMUL R7, R22, R22 ;  /* 0x0000001616077220 */ /* 0x000fe20000400000 */
[----:B------:R-:W-:Y:S01]  /*0eb0*/  @!P3 FMUL R9, R9, 16777216 ;  /* 0x4b8000000909b820 */ /* 0x000fe20000400000 */
[----:B------:R-:W-:Y:S01]  /*0ec0*/  FADD R17, R18, R17 ;  /* 0x0000001112117221 */ /* 0x000fe20000000000 */
[C---:B------:R-:W-:Y:S01]  /*0ed0*/  FADD R14, R11.reuse, R11 ;  /* 0x0000000b0b0e7221 */ /* 0x040fe20000000000 */
[----:B------:R-:W-:Y:S01]  /*0ee0*/  FMUL R7, R24, R7 ;  /* 0x0000000718077220 */ /* 0x000fe20000400000 */
[----:B------:R-:W0:Y:S01]  /*0ef0*/  SHFL.BFLY PT, R6, R21, 0x10, 0x1f ;  /* 0x0e001f0015067f89 */ /* 0x000e2200000e0000 */
[----:B------:R-:W-:Y:S01]  /*0f00*/  @!P3 FMUL R10, R10, 16777216 ;  /* 0x4b8000000a0ab820 */ /* 0x000fe20000400000 */
[----:B------:R-:W2:Y:S01]  /*0f10*/  MUFU.RCP R9, R9 ;  /* 0x0000000900097308 */ /* 0x000ea20000001000 */
[----:B------:R-:W-:Y:S01]  /*0f20*/  FFMA R7, R8, R7, R17 ;  /* 0x0000000708077223 */ /* 0x000fe20000000011 */
[C---:B------:R-:W-:Y:S01]  /*0f30*/  FSETP.GEU.AND P3, PT, |R14|.reuse, 1.175494350822287508e-38, PT ;  /* 0x008000000e00780b */ /* 0x040fe20003f6e200 */
[C---:B------:R-:W-:Y:S01]  /*0f40*/  FMUL R15, R14.reuse, 0.25 ;  /* 0x3e8000000e0f7820 */ /* 0x040fe20000400000 */
[----:B------:R-:W-:Y:S01]  /*0f50*/  FSETP.NEU.AND P2, PT, R11, RZ, PT ;  /* 0x000000ff0b00720b */ /* 0x000fe20003f4d000 */
[----:B-1----:R-:W-:Y:S01]  /*0f60*/  UPRMT UR4, UR5, 0x654, UR4 ;  /* 0x0000065405047896 */ /* 0x002fe20008000004 */
[----:B------:R-:W1:Y:S01]  /*0f70*/  SHFL.BFLY PT, R8, R7, 0x10, 0x1f ;  /* 0x0e001f0007087f89 */ /* 0x000e6200000e0000 */
[----:B------:R-:W-:-:S04]  /*0f80*/  FSETP.GT.AND P0, PT, |R14|, 8.50705917302346158658e+37, PT ;  /* 0x7e8000000e00780b */ /* 0x000fc80003f04200 */
[----:B------:R-:W-:Y:S01]  /*0f90*/  FSEL R16, R15, R14, P0 ;  /* 0x0000000e0f107208 */ /* 0x000fe20000000000 */
[----:B--2---:R-:W-:-:S04]  /*0fa0*/  FMUL R10, R9, R10 ;  /* 0x0000000a090a7220 */ /* 0x004fc80000400000 */
[----:B------:R-:W-:Y:S01]  /*0fb0*/  @!P3 FMUL R16, R16, 16777216 ;  /* 0x4b8000001010b820 */ /* 0x000fe20000400000 */
[----:B------:R-:W-:Y:S01]  /*0fc0*/  FSEL R10, R10, RZ, P2 ;  /* 0x000000ff0a0a7208 */ /* 0x000fe20001000000 */
[----:B0-----:R-:W-:-:S04]  /*0fd0*/  FADD R6, -R21, R6 ;  /* 0x0000000615067221 */ /* 0x001fc80000000100 */
[----:B------:R-:W0:Y:S01]  /*0fe0*/  MUFU.RCP R16, R16 ;  /* 0x0000001000107308 */ /* 0x000e220000001000 */
[----:B------:R-:W-:Y:S01]  /*0ff0*/  FSETP.NEU.AND P2, PT, R14, RZ, PT ;  /* 0x000000ff0e00720b */ /* 0x000fe20003f4d000 */
[C---:B------:R-:W-:Y:S01]  /*1000*/  FMUL R9, R6.reuse, R6 ;  /* 0x0000000606097220 */ /* 0x040fe20000400000 */
[----:B------:R-:W-:-:S03]  /*1010*/  FFMA R6, R6, R10, R21 ;  /* 0x0000000a06067223 */ /* 0x000fc60000000015 */
[----:B------:R-:W-:Y:S01]  /*1020*/  FMUL R9, R2, R9 ;  /* 0x0000000902097220 */ /* 0x000fe20000400000 */
[----:B-1----:R-:W-:Y:S01]  /*1030*/  FADD R7, R7, R8 ;  /* 0x0000000807077221 */ /* 0x002fe20000000000 */
[----:B------:R-:W1:Y:S03]  /*1040*/  SHFL.BFLY PT, R13, R6, 0x8, 0x1f ;  /* 0x0d001f00060d7f89 */ /* 0x000e6600000e0000 */
[----:B------:R-:W-:Y:S01]  /*1050*/  FFMA R7, R10, R9, R7 ;  /* 0x000000090a077223 */ /* 0x000fe20000000007 */
[----:B------:R-:W-:Y:S01]  /*1060*/  FSEL R9, R12, R11, P0 ;  /* 0x0000000b0c097208 */ /* 0x000fe20000000000 */
[----:B------:R-:W-:-:S03]  /*1070*/  FADD R10, R14, R14 ;  /* 0x0000000e0e0a7221 */ /* 0x000fc60000000000 */
[----:B------:R-:W2:Y:S01]  /*1080*/  SHFL.BFLY PT, R2, R7, 0x8, 0x1f ;  /* 0x0d001f0007027f89 */ /* 0x000ea200000e0000 */
[----:B------:R-:W-:Y:S01]  /*1090*/  @!P3 FMUL R9, R9, 16777216 ;  /* 0x4b8000000909b820 */ /* 0x000fe20000400000 */
[C---:B------:R-:W-:Y:S01]  /*10a0*/  FSETP.GEU.AND P3, PT, |R10|.reuse, 1.175494350822287508e-38, PT ;  /* 0x008000000a00780b */ /* 0x040fe20003f6e200 */
[C---:B------:R-:W-:Y:S01]  /*10b0*/  FMUL R17, R10.reuse, 0.25 ;  /* 0x3e8000000a117820 */ /* 0x040fe20000400000 */
[----:B------:R-:W-:Y:S01]  /*10c0*/  FSETP.GT.AND P0, PT, |R10|, 8.50705917302346158658e+37, PT ;  /* 0x7e8000000a00780b */ /* 0x000fe20003f04200 */
[----:B0-----:R-:W-:-:S03]  /*10d0*/  FMUL R9, R16, R9 ;  /* 0x0000000910097220 */ /* 0x001fc60000400000 */
[----:B------:R-:W-:Y:S02]  /*10e0*/  FSEL R12, R17, R10, P0 ;  /* 0x0000000a110c7208 */ /* 0x000fe40000000000 */
[----:B------:R-:W-:Y:S02]  /*10f0*/  FSEL R9, R9, RZ, P2 ;  /* 0x000000ff09097208 */ /* 0x000fe40001000000 */
[----:B------:R-:W-:Y:S02]  /*1100*/  FSEL R15, R15, R14, P0 ;  /* 0x0000000e0f0f7208 */ /* 0x000fe40000000000 */
[----:B------:R-:W-:Y:S01]  /*1110*/  FSETP.NEU.AND P0, PT, R10, RZ, PT ;  /* 0x000000ff0a00720b */ /* 0x000fe20003f0d000 */
[----:B------:R-:W-:Y:S01]  /*1120*/  @!P3 FMUL R12, R12, 16777216 ;  /* 0x4b8000000c0cb820 */ /* 0x000fe20000400000 */
[----:B-1----:R-:W-:Y:S01]  /*1130*/  FADD R13, -R6, R13 ;  /* 0x0000000d060d7221 */ /* 0x002fe20000000100 */
[----:B------:R-:W-:-:S03]  /*1140*/  @!P3 FMUL R15, R15, 16777216 ;  /* 0x4b8000000f0fb820 */ /* 0x000fc60000400000 */
[C---:B------:R-:W-:Y:S01]  /*1150*/  FMUL R8, R13.reuse, R13 ;  /* 0x0000000d0d087220 */ /* 0x040fe20000400000 */
[----:B------:R-:W-:Y:S01]  /*1160*/  FFMA R6, R13, R9, R6 ;  /* 0x000000090d067223 */ /* 0x000fe20000000006 */
[----:B------:R-:W0:Y:S01]  /*1170*/  MUFU.RCP R12, R12 ;  /* 0x0000000c000c7308 */ /* 0x000e220000001000 */
[----:B------:R-:W-:Y:S01]  /*1180*/  FADD R13, R10, R10 ;  /* 0x0000000a0a0d7221 */ /* 0x000fe20000000000 */
[----:B------:R-:W-:Y:S01]  /*1190*/  FMUL R8, R11, R8 ;  /* 0x000000080b087220 */ /* 0x000fe20000400000 */
[----:B--2---:R-:W-:Y:S02]  /*11a0*/  FADD R2, R7, R2 ;  /* 0x0000000207027221 */ /* 0x004fe40000000000 */
[----:B------:R-:W1:Y:S01]  /*11b0*/  SHFL.BFLY PT, R7, R6, 0x4, 0x1f ;  /* 0x0c801f0006077f89 */ /* 0x000e6200000e0000 */
[----:B------:R-:W-:Y:S01]  /*11c0*/  FSETP.GEU.AND P2, PT, |R13|, 1.175494350822287508e-38, PT ;  /* 0x008000000d00780b */ /* 0x000fe20003f4e200 */
[----:B------:R-:W-:-:S05]  /*11d0*/  FFMA R2, R9, R8, R2 ;  /* 0x0000000809027223 */ /* 0x000fca0000000002 */
[----:B------:R-:W2:Y:S01]  /*11e0*/  SHFL.BFLY PT, R9, R2, 0x4, 0x1f ;  /* 0x0c801f0002097f89 */ /* 0x000ea200000e0000 */
[----:B0-----:R-:W-:Y:S01]  /*11f0*/  FMUL R15, R12, R15 ;  /* 0x0000000f0c0f7220 */ /* 0x001fe20000400000 */
[----:B------:R-:W-:-:S04]  /*1200*/  FMUL R12, R13, 0.25 ;  /* 0x3e8000000d0c7820 */ /* 0x000fc80000400000 */
[----:B------:R-:W-:Y:S02]  /*1210*/  FSEL R15, R15, RZ, P0 ;  /* 0x000000ff0f0f7208 */ /* 0x000fe40000000000 */
[----:B------:R-:W-:-:S04]  /*1220*/  FSETP.GT.AND P0, PT, |R13|, 8.50705917302346158658e+37, PT ;  /* 0x7e8000000d00780b */ /* 0x000fc80003f04200 */
[----:B------:R-:W-:Y:S02]  /*1230*/  FSEL R16, R12, R13, P0 ;  /* 0x0000000d0c107208 */ /* 0x000fe40000000000 */
[----:B------:R-:W-:Y:S01]  /*1240*/  FSEL R17, R17, R10, P0 ;  /* 0x0000000a11117208 */ /* 0x000fe20000000000 */
[----:B-1----:R-:W-:Y:S01]  /*1250*/  FADD R7, -R6, R7 ;  /* 0x0000000706077221 */ /* 0x002fe20000000100 */
[----:B------:R-:W-:Y:S01]  /*1260*/  FSETP.NEU.AND P0, PT, R13, RZ, PT ;  /* 0x000000ff0d00720b */ /* 0x000fe20003f0d000 */
[----:B------:R-:W-:Y:S02]  /*1270*/  @!P2 FMUL R16, R16, 16777216 ;  /* 0x4b8000001010a820 */ /* 0x000fe40000400000 */
[C---:B------:R-:W-:Y:S01]  /*1280*/  FMUL R11, R7.reuse, R7 ;  /* 0x00000007070b7220 */ /* 0x040fe20000400000 */
[----:B------:R-:W-:Y:S01]  /*1290*/  FFMA R6, R7, R15, R6 ;  /* 0x0000000f07067223 */ /* 0x000fe20000000006 */
[----:B------:R-:W-:Y:S01]  /*12a0*/  @!P2 FMUL R17, R17, 16777216 ;  /* 0x4b8000001111a820 */ /* 0x000fe20000400000 */
[----:B--2---:R-:W-:Y:S01]  /*12b0*/  FADD R2, R2, R9 ;  /* 0x0000000902027221 */ /* 0x004fe20000000000 */
[----:B------:R-:W-:Y:S01]  /*12c0*/  FMUL R11, R14, R11 ;  /* 0x0000000b0e0b7220 */ /* 0x000fe20000400000 */
[----:B------:R-:W0:Y:S01]  /*12d0*/  MUFU.RCP R16, R16 ;  /* 0x0000001000107308 */ /* 0x000e220000001000 */
[----:B------:R-:W1:Y:S02]  /*12e0*/  SHFL.BFLY PT, R7, R6, 0x2, 0x1f ;  /* 0x0c401f0006077f89 */ /* 0x000e6400000e0000 */
[----:B------:R-:W-:Y:S01]  /*12f0*/  FFMA R11, R15, R11, R2 ;  /* 0x0000000b0f0b7223 */ /* 0x000fe20000000002 */
[----:B------:R-:W-:Y:S01]  /*1300*/  FADD R15, R13, R13 ;  /* 0x0000000d0d0f7221 */ /* 0x000fe20000000000 */
[----:B------:R-:W2:Y:S03]  /*1310*/  S2R R2, SR_TID.X ;  /* 0x0000000000027919 */ /* 0x000ea60000002100 */
[C---:B------:R-:W-:Y:S01]  /*1320*/  FMUL R14, R15.reuse, 0.25 ;  /* 0x3e8000000f0e7820 */ /* 0x040fe20000400000 */
[----:B------:R-:W3:Y:S01]  /*1330*/  SHFL.BFLY PT, R8, R11, 0x2, 0x1f ;  /* 0x0c401f000b087f89 */ /* 0x000ee200000e0000 */
[----:B------:R-:W-:Y:S01]  /*1340*/  FSETP.GEU.AND P2, PT, |R15|, 1.175494350822287508e-38, PT ;  /* 0x008000000f00780b */ /* 0x000fe20003f4e200 */
[----:B0-----:R-:W-:-:S05]  /*1350*/  FMUL R17, R16, R17 ;  /* 0x0000001110117220 */ /* 0x001fca0000400000 */
[----:B------:R-:W-:Y:S02]  /*1360*/  FSEL R17, R17, RZ, P0 ;  /* 0x000000ff11117208 */ /* 0x000fe40000000000 */
[----:B------:R-:W-:Y:S01]  /*1370*/  FSETP.GT.AND P0, PT, |R15|, 8.50705917302346158658e+37, PT ;  /* 0x7e8000000f00780b */ /* 0x000fe20003f04200 */
[----:B-1----:R-:W-:-:S03]  /*1380*/  FADD R7, -R6, R7 ;  /* 0x0000000706077221 */ /* 0x002fc60000000100 */
[----:B------:R-:W-:Y:S01]  /*1390*/  FSEL R14, R14, R15, P0 ;  /* 0x0000000f0e0e7208 */ /* 0x000fe20000000000 */
[C---:B------:R-:W-:Y:S01]  /*13a0*/  FMUL R9, R7.reuse, R7 ;  /* 0x0000000707097220 */ /* 0x040fe20000400000 */
[----:B------:R-:W-:-:S03]  /*13b0*/  FFMA R6, R7, R17, R6 ;  /* 0x0000001107067223 */ /* 0x000fc60000000006 */
[----:B------:R-:W-:Y:S01]  /*13c0*/  @!P2 FMUL R14, R14, 16777216 ;  /* 0x4b8000000e0ea820 */ /* 0x000fe20000400000 */
[----:B------:R-:W-:Y:S01]  /*13d0*/  FMUL R9, R10, R9 ;  /* 0x000000090a097220 */ /* 0x000fe20000400000 */
[----:B---3--:R-:W-:Y:S01]  /*13e0*/  FADD R8, R11, R8 ;  /* 0x000000080b087221 */ /* 0x008fe20000000000 */
[----:B------:R-:W0:Y:S01]  /*13f0*/  SHFL.BFLY PT, R7, R6, 0x1, 0x1f ;  /* 0x0c201f0006077f89 */ /* 0x000e2200000e0000 */
[----:B------:R-:W-:Y:S02]  /*1400*/  FSEL R11, R12, R13, P0 ;  /* 0x0000000d0c0b7208 */ /* 0x000fe40000000000 */
[----:B------:R-:W1:Y:S01]  /*1410*/  MUFU.RCP R14, R14 ;  /* 0x0000000e000e7308 */ /* 0x000e620000001000 */
[----:B------:R-:W-:Y:S01]  /*1420*/  FFMA R8, R17, R9, R8 ;  /* 0x0000000911087223 */ /* 0x000fe20000000008 */
[----:B------:R-:W-:Y:S01]  /*1430*/  FSETP.NEU.AND P0, PT, R15, RZ, PT ;  /* 0x000000ff0f00720b */ /* 0x000fe20003f0d000 */
[----:B------:R-:W-:Y:S01]  /*1440*/  @!P2 FMUL R11, R11, 16777216 ;  /* 0x4b8000000b0ba820 */ /* 0x000fe20000400000 */
[----:B--2---:R-:W-:-:S02]  /*1450*/  LOP3.LUT P2, RZ, R2, 0x1f, RZ, 0xc0, !PT ;  /* 0x0000001f02ff7812 */ /* 0x004fc4000784c0ff */
[----:B------:R-:W2:Y:S01]  /*1460*/  SHFL.BFLY PT, R9, R8, 0x1, 0x1f ;  /* 0x0c201f0008097f89 */ /* 0x000ea200000e0000 */
[----:B------:R-:W-:Y:S02]  /*1470*/  SHF.R.U32.HI R12, RZ, 0x3, R2 ;  /* 0x00000003ff0c7819 */ /* 0x000fe40000011602 */
[----:B------:R-:W-:Y:S02]  /*1480*/  ISETP.GE.AND P3, PT, R2, 0x10, PT ;  /* 0x000000100200780c */ /* 0x000fe40003f66270 */
[----:B------:R-:W-:Y:S01]  /*1490*/  LOP3.LUT R12, R12, 0x3c, RZ, 0xc0, !PT ;  /* 0x0000003c0c0c7812 */ /* 0x000fe200078ec0ff */
[----:B-1----:R-:W-:-:S05]  /*14a0*/  FMUL R11, R14, R11 ;  /* 0x0000000b0e0b7220 */ /* 0x002fca0000400000 */
[----:B------:R1:W-:Y:S01]  /*14b0*/  @!P2 STS [R12+UR6+0x80], R15 ;  /* 0x0000800f0c00a988 */ /* 0x0003e20008000806 */
[----:B------:R-:W-:Y:S01]  /*14c0*/  FSEL R11, R11, RZ, P0 ;  /* 0x000000ff0b0b7208 */ /* 0x000fe20000000000 */
[----:B0-----:R-:W-:-:S04]  /*14d0*/  FADD R7, -R6, R7 ;  /* 0x0000000706077221 */ /* 0x001fc80000000100 */
[C---:B------:R-:W-:Y:S01]  /*14e0*/  FMUL R10, R7.reuse, R7 ;  /* 0x00000007070a7220 */ /* 0x040fe20000400000 */
[----:B------:R-:W-:Y:S01]  /*14f0*/  FFMA R7, R7, R11, R6 ;  /* 0x0000000b07077223 */ /* 0x000fe20000000006 */
[----:B------:R-:W-:Y:S01]  /*1500*/  SHF.L.U32 R6, R2, 0x2, RZ ;  /* 0x0000000202067819 */ /* 0x000fe200000006ff */
[----:B--2---:R-:W-:Y:S01]  /*1510*/  FADD R8, R8, R9 ;  /* 0x0000000908087221 */ /* 0x004fe20000000000 */
[----:B------:R-:W-:Y:S02]  /*1520*/  FMUL R10, R13, R10 ;  /* 0x0000000a0d0a7220 */ /* 0x000fe40000400000 */
[----:B------:R-:W-:Y:S01]  /*1530*/  @!P2 STS [R12+UR6], R7 ;  /* 0x000000070c00a988 */ /* 0x000fe20008000806 */
[----:B-1----:R-:W-:Y:S01]  /*1540*/  MOV R15, 0x39800000 ;  /* 0x39800000000f7802 */ /* 0x002fe20000000f00 */
[----:B------:R-:W-:-:S05]  /*1550*/  FFMA R11, R11, R10, R8 ;  /* 0x0000000a0b0b7223 */ /* 0x000fca0000000008 */
[----:B------:R-:W-:Y:S01]  /*1560*/  @!P2 STS [R12+UR6+0x40], R11 ;  /* 0x0000400b0c00a988 */ /* 0x000fe20008000806 */
[----:B------:R-:W-:Y:S06]  /*1570*/  BAR.SYNC.DEFER_BLOCKING 0x0 ;  /* 0x0000000000007b1d */ /* 0x000fec0000010000 */
[----:B------:R-:W0:Y:S04]  /*1580*/  @!P3 LDS R5, [R6+UR6+0x80] ;  /* 0x000080060605b984 */ /* 0x000e280008000800 */
[----:B------:R-:W-:Y:S04]  /*1590*/  @!P3 LDS R3, [R6+UR6] ;  /* 0x000000060603b984 */ /* 0x000fe80008000800 */
[----:B------:R-:W1:Y:S04]  /*15a0*/  @!P3 LDS R4, [R6+UR6+0x40] ;  /* 0x000040060604b984 */ /* 0x000e680008000800 */
[----:B0-----:R-:W0:Y:S04]  /*15b0*/  SHFL.BFLY PT, R10, R5, 0x8, 0x1f ;  /* 0x0d001f00050a7f89 */ /* 0x001e2800000e0000 */
[----:B-1----:R-:W1:Y:S01]  /*15c0*/  SHFL.BFLY PT, R7, R4, 0x8, 0x1f ;  /* 0x0d001f0004077f89 */ /* 0x002e6200000e0000 */
[----:B0-----:R-:W-:-:S04]  /*15d0*/  FADD R9, R5, R10 ;  /* 0x0000000a05097221 */ /* 0x001fc80000000000 */
[C---:B------:R-:W-:Y:S01]  /*15e0*/  FMUL R8, R9.reuse, 0.25 ;  /* 0x3e80000009087820 */ /* 0x040fe20000400000 */
[C---:B------:R-:W-:Y:S01]  /*15f0*/  FSETP.GEU.AND P2, PT, |R9|.reuse, 1.175494350822287508e-38, PT ;  /* 0x008000000900780b */ /* 0x040fe20003f4e200 */
[----:B------:R-:W0:Y:S01]  /*1600*/  SHFL.BFLY PT, R14, R9, 0x4, 0x1f ;  /* 0x0c801f00090e7f89 */ /* 0x000e2200000e0000 */
[----:B------:R-:W-:Y:S01]  /*1610*/  FSETP.GT.AND P0, PT, |R9|, 8.50705917302346158658e+37, PT ;  /* 0x7e8000000900780b */ /* 0x000fe20003f04200 */
[----:B-1----:R-:W-:-:S03]  /*1620*/  FADD R7, R4, R7 ;  /* 0x0000000704077221 */ /* 0x002fc60000000000 */
[----:B------:R-:W-:Y:S02]  /*1630*/  FSEL R11, R8, R9, P0 ;  /* 0x00000009080b7208 */ /* 0x000fe40000000000 */
[----:B------:R-:W1:Y:S05]  /*1640*/  SHFL.BFLY PT, R8, R3, 0x8, 0x1f ;  /* 0x0d001f0003087f89 */ /* 0x000e6a00000e0000 */
[----:B------:R-:W-:Y:S02]  /*1650*/  @!P2 FMUL R11, R11, 16777216 ;  /* 0x4b8000000b0ba820 */ /* 0x000fe40000400000 */
[----:B------:R-:W-:-:S04]  /*1660*/  @P0 FMUL R10, R10, 0.25 ;  /* 0x3e8000000a0a0820 */ /* 0x000fc80000400000 */
[----:B------:R-:W2:Y:S01]  /*1670*/  MUFU.RCP R11, R11 ;  /* 0x0000000b000b7308 */ /* 0x000ea20000001000 */
[----:B------:R-:W-:Y:S01]  /*1680*/  @!P2 FMUL R10, R10, 16777216 ;  /* 0x4b8000000a0aa820 */ /* 0x000fe20000400000 */
[C---:B------:R-:W-:Y:S01]  /*1690*/  FSETP.NEU.AND P2, PT, R9.reuse, RZ, PT ;  /* 0x000000ff0900720b */ /* 0x040fe20003f4d000 */
[----:B0-----:R-:W-:-:S04]  /*16a0*/  FADD R13, R9, R14 ;  /* 0x0000000e090d7221 */ /* 0x001fc80000000000 */
[C---:B------:R-:W-:Y:S01]  /*16b0*/  FMUL R16, R13.reuse, 0.25 ;  /* 0x3e8000000d107820 */ /* 0x040fe20000400000 */
[C---:B------:R-:W-:Y:S01]  /*16c0*/  FSETP.GEU.AND P3, PT, |R13|.reuse, 1.175494350822287508e-38, PT ;  /* 0x008000000d00780b */ /* 0x040fe20003f6e200 */
[----:B------:R-:W0:Y:S01]  /*16d0*/  SHFL.BFLY PT, R18, R13, 0x2, 0x1f ;  /* 0x0c401f000d127f89 */ /* 0x000e2200000e0000 */
[----:B------:R-:W-:Y:S01]  /*16e0*/  FSETP.GT.AND P0, PT, |R13|, 8.50705917302346158658e+37, PT ;  /* 0x7e8000000d00780b */ /* 0x000fe20003f04200 */
[----:B-1----:R-:W-:Y:S01]  /*16f0*/  FADD R8, -R3, R8 ;  /* 0x0000000803087221 */ /* 0x002fe20000000100 */
[----:B--2---:R-:W-:Y:S02]  /*1700*/  FMUL R10, R11, R10 ;  /* 0x0000000a0b0a7220 */ /* 0x004fe40000400000 */
[----:B------:R-:W-:Y:S01]  /*1710*/  FSEL R16, R16, R13, P0 ;  /* 0x0000000d10107208 */ /* 0x000fe20000000000 */
[----:B------:R-:W-:Y:S02]  /*1720*/  FMUL R12, R8, R8 ;  /* 0x00000008080c7220 */ /* 0x000fe40000400000 */
[----:B------:R-:W-:-:S02]  /*1730*/  FSEL R10, R10, RZ, P2 ;  /* 0x000000ff0a0a7208 */ /* 0x000fc40001000000 */
[----:B------:R-:W-:Y:S01]  /*1740*/  FMUL R12, R5, R12 ;  /* 0x0000000c050c7220 */ /* 0x000fe20000400000 */
[----:B------:R-:W-:Y:S01]  /*1750*/  FSETP.NEU.AND P2, PT, R13, RZ, PT ;  /* 0x000000ff0d00720b */ /* 0x000fe20003f4d000 */
[----:B------:R-:W-:Y:S01]  /*1760*/  @!P3 FMUL R16, R16, 16777216 ;  /* 0x4b8000001010b820 */ /* 0x000fe20000400000 */
[----:B------:R-:W-:Y:S01]  /*1770*/  FFMA R3, R8, R10, R3 ;  /* 0x0000000a08037223 */ /* 0x000fe20000000003 */
[----:B------:R-:W-:Y:S01]  /*1780*/  FFMA R7, R10, R12, R7 ;  /* 0x0000000c0a077223 */ /* 0x000fe20000000007 */
[----:B------:R-:W-:Y:S01]  /*1790*/  @P0 FMUL R14, R14, 0.25 ;  /* 0x3e8000000e0e0820 */ /* 0x000fe20000400000 */
[----:B------:R-:W1:Y:S02]  /*17a0*/  MUFU.RCP R5, R16 ;  /* 0x0000001000057308 */ /* 0x000e640000001000 */
[----:B------:R-:W2:Y:S01]  /*17b0*/  SHFL.BFLY PT, R4, R3, 0x4, 0x1f ;  /* 0x0c801f0003047f89 */ /* 0x000ea200000e0000 */
[----:B------:R-:W-:-:S03]  /*17c0*/  @!P3 FMUL R14, R14, 16777216 ;  /* 0x4b8000000e0eb820 */ /* 0x000fc60000400000 */
[----:B------:R-:W3:Y:S01]  /*17d0*/  SHFL.BFLY PT, R8, R7, 0x4, 0x1f ;  /* 0x0c801f0007087f89 */ /* 0x000ee200000e0000 */
[----:B0-----:R-:W-:-:S04]  /*17e0*/  FADD R11, R13, R18 ;  /* 0x000000120d0b7221 */ /* 0x001fc80000000000 */
[C---:B------:R-:W-:Y:S01]  /*17f0*/  FMUL R12, R11.reuse, 0.25 ;  /* 0x3e8000000b0c7820 */ /* 0x040fe20000400000 */
[----:B------:R-:W-:Y:S01]  /*1800*/  FSETP.GEU.AND P3, PT, |R11|, 1.175494350822287508e-38, PT ;  /* 0x008000000b00780b */ /* 0x000fe20003f6e200 */
[----:B-1----:R-:W-:Y:S01]  /*1810*/  FMUL R5, R5, R14 ;  /* 0x0000000e05057220 */ /* 0x002fe20000400000 */
[----:B------:R-:W-:Y:S01]  /*1820*/  FSETP.GT.AND P0, PT, |R11|, 8.50705917302346158658e+37, PT ;  /* 0x7e8000000b00780b */ /* 0x000fe20003f04200 */
[----:B------:R-:W0:Y:S03]  /*1830*/  SHFL.BFLY PT, R14, R11, 0x1, 0x1f ;  /* 0x0c201f000b0e7f89 */ /* 0x000e2600000e0000 */
[----:B------:R-:W-:Y:S02]  /*1840*/  FSEL R5, R5, RZ, P2 ;  /* 0x000000ff05057208 */ /* 0x000fe40001000000 */
[----:B------:R-:W-:Y:S01]  /*1850*/  FSEL R12, R12, R11, P0 ;  /* 0x0000000b0c0c7208 */ /* 0x000fe20000000000 */
[----:B--2---:R-:W-:-:S04]  /*1860*/  FADD R4, -R3, R4 ;  /* 0x0000000403047221 */ /* 0x004fc80000000100 */
[----:B------:R-:W-:Y:S02]  /*1870*/  @!P3 FMUL R12, R12, 16777216 ;  /* 0x4b8000000c0cb820 */ /* 0x000fe40000400000 */
[----:B------:R-:W-:Y:S01]  /*1880*/  @P0 FMUL R18, R18, 0.25 ;  /* 0x3e80000012120820 */ /* 0x000fe20000400000 */
[C---:B------:R-:W-:Y:S01]  /*1890*/  FFMA R3, R4.reuse, R5, R3 ;  /* 0x0000000504037223 */ /* 0x040fe20000000003 */
[----:B------:R-:W-:Y:S01]  /*18a0*/  FMUL R10, R4, R4 ;  /* 0x00000004040a7220 */ /* 0x000fe20000400000 */
[----:B---3--:R-:W-:Y:S01]  /*18b0*/  FADD R8, R7, R8 ;  /* 0x0000000807087221 */ /* 0x008fe20000000000 */
[----:B------:R-:W-:Y:S01]  /*18c0*/  @!P3 FMUL R18, R18, 16777216 ;  /* 0x4b8000001212b820 */ /* 0x000fe20000400000 */
[----:B------:R-:W1:Y:S01]  /*18d0*/  MUFU.RCP R7, R12 ;  /* 0x0000000c00077308 */ /* 0x000e620000001000 */
[----:B------:R-:W-:Y:S01]  /*18e0*/  FMUL R10, R9, R10 ;  /* 0x0000000a090a7220 */ /* 0x000fe20000400000 */
[----:B------:R-:W2:Y:S01]  /*18f0*/  SHFL.BFLY PT, R4, R3, 0x2, 0x1f ;  /* 0x0c401f0003047f89 */ /* 0x000ea200000e0000 */
[----:B------:R-:W-:-:S02]  /*1900*/  FSETP.NEU.AND P0, PT, R11, RZ, PT ;  /* 0x000000ff0b00720b */ /* 0x000fc40003f0d000 */
[----:B------:R-:W-:Y:S01]  /*1910*/  FFMA R8, R5, R10, R8 ;  /* 0x0000000a05087223 */ /* 0x000fe20000000008 */
[----:B0-----:R-:W-:-:S04]  /*1920*/  FADD R9, R11, R14 ;  /* 0x0000000e0b097221 */ /* 0x001fc80000000000 */
[----:B------:R-:W0:Y:S01]  /*1930*/  SHFL.BFLY PT, R5, R8, 0x2, 0x1f ;  /* 0x0c401f0008057f89 */ /* 0x000e2200000e0000 */
[C---:B------:R-:W-:Y:S01]  /*1940*/  FMUL R10, R9.reuse, 0.25 ;  /* 0x3e800000090a7820 */ /* 0x040fe20000400000 */
[----:B------:R-:W-:Y:S01]  /*1950*/  FSETP.GEU.AND P2, PT, |R9|, 1.175494350822287508e-38, PT ;  /* 0x008000000900780b */ /* 0x000fe20003f4e200 */
[----:B-1----:R-:W-:-:S05]  /*1960*/  FMUL R7, R7, R18 ;  /* 0x0000001207077220 */ /* 0x002fca0000400000 */
[----:B------:R-:W-:Y:S02]  /*1970*/  FSEL R7, R7, RZ, P0 ;  /* 0x000000ff07077208 */ /* 0x000fe40000000000 */
[----:B------:R-:W-:Y:S01]  /*1980*/  FSETP.GT.AND P0, PT, |R9|, 8.50705917302346158658e+37, PT ;  /* 0x7e8000000900780b */ /* 0x000fe20003f04200 */
[----:B--2---:R-:W-:-:S03]  /*1990*/  FADD R4, -R3, R4 ;  /* 0x0000000403047221 */ /* 0x004fc60000000100 */
[----:B------:R-:W-:Y:S01]  /*19a0*/  FSEL R12, R10, R9, P0 ;  /* 0x000000090a0c7208 */ /* 0x000fe20000000000 */
[C---:B------:R-:W-:Y:S01]  /*19b0*/  FFMA R3, R4.reuse, R7, R3 ;  /* 0x0000000704037223 */ /* 0x040fe20000000003 */
[----:B------:R-:W-:-:S03]  /*19c0*/  FMUL R4, R4, R4 ;  /* 0x0000000404047220 */ /* 0x000fc60000400000 */
[----:B------:R-:W-:Y:S01]  /*19d0*/  @!P2 FMUL R12, R12, 16777216 ;  /* 0x4b8000000c0ca820 */ /* 0x000fe20000400000 */
[----:B0-----:R-:W-:Y:S01]  /*19e0*/  FADD R8, R8, R5 ;  /* 0x0000000508087221 */ /* 0x001fe20000000000 */
[----:B------:R-:W-:Y:S01]  /*19f0*/  FMUL R4, R13, R4 ;  /* 0x000000040d047220 */ /* 0x000fe20000400000 */
[----:B------:R-:W0:Y:S01]  /*1a00*/  SHFL.BFLY PT, R10, R3, 0x1, 0x1f ;  /* 0x0c201f00030a7f89 */ /* 0x000e2200000e0000 */
[----:B------:R-:W-:Y:S01]  /*1a10*/  @P0 FMUL R14, R14, 0.25 ;  /* 0x3e8000000e0e0820 */ /* 0x000fe20000400000 */
[----:B------:R-:W-:Y:S01]  /*1a20*/  LOP3.LUT P0, RZ, R2, 0xf, RZ, 0xc0, !PT ;  /* 0x0000000f02ff7812 */ /* 0x000fe2000780c0ff */
[----:B------:R-:W-:Y:S02]  /*1a30*/  FFMA R4, R7, R4, R8 ;  /* 0x0000000407047223 */ /* 0x000fe40000000008 */
[----:B------:R-:W1:Y:S01]  /*1a40*/  MUFU.RCP R7, R12 ;  /* 0x0000000c00077308 */ /* 0x000e620000001000 */
[----:B------:R-:W-:Y:S01]  /*1a50*/  @!P2 FMUL R14, R14, 16777216 ;  /* 0x4b8000000e0ea820 */ /* 0x000fe20000400000 */
[----:B------:R-:W-:Y:S01]  /*1a60*/  FSETP.NEU.AND P2, PT, R9, RZ, PT ;  /* 0x000000ff0900720b */ /* 0x000fe20003f4d000 */
[----:B------:R-:W2:Y:S01]  /*1a70*/  SHFL.BFLY PT, R5, R4, 0x1, 0x1f ;  /* 0x0c201f0004057f89 */ /* 0x000ea200000e0000 */
[----:B------:R-:W-:-:S02]  /*1a80*/  ISETP.LT.AND P0, PT, R2, 0x10, !P0 ;  /* 0x000000100200780c */ /* 0x000fc40004701270 */
[----:B------:R-:W-:-:S04]  /*1a90*/  LOP3.LUT R2, R2, 0x1ff, RZ, 0xc0, !PT ;  /* 0x000001ff02027812 */ /* 0x000fc800078ec0ff */
[----:B------:R-:W-:Y:S01]  /*1aa0*/  ISETP.EQ.AND P1, PT, R2, RZ, !P1 ;  /* 0x000000ff0200720c */ /* 0x000fe20004f22270 */
[----:B-1----:R-:W-:-:S06]  /*1ab0*/  FMUL R7, R7, R14 ;  /* 0x0000000e07077220 */ /* 0x002fcc0000400000 */
[----:B------:R-:W-:Y:S01]  /*1ac0*/  @P0 STS [R6+UR6+0x80], R9 ;  /* 0x0000800906000988 */ /* 0x000fe20008000806 */
[----:B0-----:R-:W-:Y:S01]  /*1ad0*/  FADD R10, -R3, R10 ;  /* 0x0000000a030a7221 */ /* 0x001fe20000000100 */
[----:B------:R-:W-:-:S03]  /*1ae0*/  FSEL R7, R7, RZ, P2 ;  /* 0x000000ff07077208 */ /* 0x000fc60001000000 */
[----:B------:R-:W-:Y:S01]  /*1af0*/  FMUL R8, R10, R10 ;  /* 0x0000000a0a087220 */ /* 0x000fe20000400000 */
[----:B--2---:R-:W-:-:S03]  /*1b00*/  FADD R4, R4, R5 ;  /* 0x0000000504047221 */ /* 0x004fc60000000000 */
[----:B------:R-:W-:Y:S01]  /*1b10*/  FMUL R8, R11, R8 ;  /* 0x000000080b087220 */ /* 0x000fe20000400000 */
[----:B------:R-:W-:-:S03]  /*1b20*/  FFMA R11, R10, R7, R3 ;  /* 0x000000070a0b7223 */ /* 0x000fc60000000003 */
[----:B------:R-:W-:Y:S02]  /*1b30*/  FFMA R7, R7, R8, R4 ;  /* 0x0000000807077223 */ /* 0x000fe40000000004 */
[----:B------:R-:W-:Y:S01]  /*1b40*/  @P0 STS [R6+UR6], R11 ;  /* 0x0000000b06000988 */ /* 0x000fe20008000806 */
[----:B------:R-:W0:Y:S03]  /*1b50*/  LDC.64 R4, c[0x0][0x228] ;  /* 0x00008a00ff047b82 */ /* 0x000e260000000a00 */
[----:B------:R-:W-:Y:S05]  /*1b60*/  @P0 STS [R6+UR6+0x40], R7 ;  /* 0x0000400706000988 */ /* 0x000fea0008000806 */
[----:B------:R-:W-:Y:S01]  /*1b70*/  BAR.SYNC.DEFER_BLOCKING 0x0 ;  /* 0x0000000000007b1d */ /* 0x000fe20000010000 */
[----:B0-----:R-:W-:-:S07]  /*1b80*/  IMAD.WIDE R2, R0, 0x4, R4 ;  /* 0x0000000400027825 */ /* 0x001fce00078e0204 */
[----:B------:R-:W0:Y:S01]  /*1b90*/  LDC.64 R4, c[0x0][0x218] ;  /* 0x00008600ff047b82 */ /* 0x000e220000000a00 */
[----:B------:R-:W1:Y:S04]  /*1ba0*/  LDS R13, [UR4] ;  /* 0x00000004ff0d7984 */ /* 0x000e680008000800 */
[----:B------:R-:W2:Y:S04]  /*1bb0*/  LDS R8, [UR4+0x40] ;  /* 0x00004004ff087984 */ /* 0x000ea80008000800 */
[----:B-1----:R0:W-:Y:S01]  /*1bc0*/  @P1 STG.E desc[UR8][R2.64], R13 ;  /* 0x0000000d02001986 */ /* 0x0021e2000c101908 */
[----:B--2---:R-:W-:Y:S01]  /*1bd0*/  FFMA R8, R8, R15, 9.9999997473787516356e-06 ;  /* 0x3727c5ac08087423 */ /* 0x004fe2000000000f */
[----:B------:R-:W-:Y:S06]  /*1be0*/  BAR.SYNC.DEFER_BLOCKING 0x0 ;  /* 0x0000000000007b1d */ /* 0x000fec0000010000 */
[----:B0-----:R-:W-:Y:S05]  /*1bf0*/  @!P1 EXIT ;  /* 0x000000000000994d */ /* 0x001fea0003800000 */
[----:B------:R-:W0:Y:S01]  /*1c00*/  MUFU.RSQ R7, R8 ;  /* 0x0000000800077308 */ /* 0x000e220000001400 */
[----:B------:R-:W-:-:S05]  /*1c10*/  IMAD.WIDE R2, R0, 0x4, R4 ;  /* 0x0000000400027825 */ /* 0x000fca00078e0204 */
[----:B0-----:R-:W-:Y:S01]  /*1c20*/  STG.E desc[UR8][R2.64], R7 ;  /* 0x0000000702007986 */ /* 0x001fe2000c101908 */
[----:B------:R-:W-:Y:S05]  /*1c30*/  EXIT ;  /* 0x000000000000794d */ /* 0x000fea0003800000 */
.L_x_2:
[----:B------:R-:W-:-:S00]  /*1c40*/  BRA `(.L_x_2) ;  /* 0xfffffffc00fc7947 */ /* 0x000fc0000383ffff */
[----:B------:R-:W-:-:S00]  /*1c50*/  NOP ;  /* 0x0000000000007918 */ /* 0x000fc00000000000 */
        /* <DEDUP_REMOVED lines=10> */
.L_x_3:


//--------------------- .nv.global.init           --------------------------
	.section	.nv.global.init,"aw",@progbits
.nv.global.init:
	.type		_$_str,@object
	.size		_$_str,(.L_0 - _$_str)
_$_str:
        /*0000*/ 	.byte	0x5f, 0x5f, 0x43, 0x55, 0x44, 0x41, 0x5f, 0x46, 0x54, 0x5a, 0x00
.L_0:


//--------------------- .nv.shared.triton_red_fused_convolution_native_group_norm_6 --------------------------
	.section	.nv.shared.triton_red_fused_convolution_native_group_norm_6,"aw",@nobits
	.sectionflags	@""
	.align	16
	.zero		1024


//--------------------- .nv.constant0.triton_red_fused_convolution_native_group_norm_6 --------------------------
	.section	.nv.constant0.triton_red_fused_convolution_native_group_norm_6,"a",@progbits
	.sectionflags	@""
	.align	4
.nv.constant0.triton_red_fused_convolution_native_group_norm_6:
	.zero		568
